//
// Generated by NVIDIA NVVM Compiler
//
// Compiler Build ID: CL-36424714
// Cuda compilation tools, release 13.0, V13.0.88
// Based on NVVM 20.0.0
//

.version 9.0
.target sm_100
.address_size 64

	// .globl	_Z8sgemm_v0PfS_S_iii

.visible .entry _Z8sgemm_v0PfS_S_iii(
	.param .u64 .ptr .align 1 _Z8sgemm_v0PfS_S_iii_param_0,
	.param .u64 .ptr .align 1 _Z8sgemm_v0PfS_S_iii_param_1,
	.param .u64 .ptr .align 1 _Z8sgemm_v0PfS_S_iii_param_2,
	.param .u32 _Z8sgemm_v0PfS_S_iii_param_3,
	.param .u32 _Z8sgemm_v0PfS_S_iii_param_4,
	.param .u32 _Z8sgemm_v0PfS_S_iii_param_5
)
{


	ret;

}


// ===== COMPILED SASS (sm_100) =====

	.target	sm_100

	.elftype	@"ET_EXEC"


//--------------------- .note.nv.tkinfo           --------------------------
	.section	.note.nv.tkinfo,"",@"SHT_NOTE"
	.sectionflags	@"SHF_NOTE_NV_TKINFO"
	.tkinfo
        /*0018*/ 	.word	0x00000002
        /*0030*/ 	.string	""
        /*0030*/ 	.string	"ptxas"
        /*0030*/ 	.string	"Cuda compilation tools, release 13.0, V13.0.88"
        /*0030*/ 	.string	"Build cuda_13.0.r13.0/compiler.36424714_0"
        /*0030*/ 	.string	"-arch sm_100 -m 64 "



//--------------------- .note.nv.cuinfo           --------------------------
	.section	.note.nv.cuinfo,"",@"SHT_NOTE"
	.sectionflags	@"SHF_NOTE_NV_CUINFO"
        /*0018*/ 	.short	0x0002
        /*001a*/ 	.short	0x0064
        /*001c*/ 	.short	0x0082
	.zero		2


//--------------------- .nv.info                  --------------------------
	.section	.nv.info,"",@"SHT_CUDA_INFO"
	.align	4


	//----- nvinfo : EIATTR_REGCOUNT
	.align		4
        /*0000*/ 	.byte	0x04, 0x2f
        /*0002*/ 	.short	(.L_1 - .L_0)
	.align		4
.L_0:
        /*0004*/ 	.word	index@(_Z8sgemm_v0PfS_S_iii)
        /*0008*/ 	.word	0x00000004


	//----- nvinfo : EIATTR_FRAME_SIZE
	.align		4
.L_1:
        /*000c*/ 	.byte	0x04, 0x11
        /*000e*/ 	.short	(.L_3 - .L_2)
	.align		4
.L_2:
        /*0010*/ 	.word	index@(_Z8sgemm_v0PfS_S_iii)
        /*0014*/ 	.word	0x00000000


	//----- nvinfo : EIATTR_MIN_STACK_SIZE
	.align		4
.L_3:
        /*0018*/ 	.byte	0x04, 0x12
        /*001a*/ 	.short	(.L_5 - .L_4)
	.align		4
.L_4:
        /*001c*/ 	.word	index@(_Z8sgemm_v0PfS_S_iii)
        /*0020*/ 	.word	0x00000000
.L_5:


//--------------------- .nv.compat                --------------------------
	.section	.nv.compat,"",@"SHT_CUDA_COMPAT_INFO"
	.align	4
        /*0000*/ 	.byte	0x02, 0x09, 0x00, 0x00, 0x02, 0x02, 0x01, 0x00, 0x02, 0x05, 0x05, 0x00, 0x03, 0x07, 0x01, 0x01
        /*0010*/ 	.byte	0x02, 0x03, 0x00, 0x00, 0x02, 0x06, 0x01, 0x00, 0x04, 0x0b, 0x08, 0x00, 0x09, 0x00, 0x00, 0x00
        /*0020*/ 	.byte	0x00, 0x00, 0x00, 0x00


//--------------------- .nv.info._Z8sgemm_v0PfS_S_iii --------------------------
	.section	.nv.info._Z8sgemm_v0PfS_S_iii,"",@"SHT_CUDA_INFO"
	.sectionflags	@""
	.align	4


	//----- nvinfo : EIATTR_CUDA_API_VERSION
	.align		4
        /*0000*/ 	.byte	0x04, 0x37
        /*0002*/ 	.short	(.L_7 - .L_6)
.L_6:
        /*0004*/ 	.word	0x00000082


	//----- nvinfo : EIATTR_KPARAM_INFO
	.align		4
.L_7:
        /*0008*/ 	.byte	0x04, 0x17
        /*000a*/ 	.short	(.L_9 - .L_8)
.L_8:
        /*000c*/ 	.word	0x00000000
        /*0010*/ 	.short	0x0005
        /*0012*/ 	.short	0x0020
        /*0014*/ 	.byte	0x00, 0xf0, 0x11, 0x00


	//----- nvinfo : EIATTR_KPARAM_INFO
	.align		4
.L_9:
        /*0018*/ 	.byte	0x04, 0x17
        /*001a*/ 	.short	(.L_11 - .L_10)
.L_10:
        /*001c*/ 	.word	0x00000000
        /*0020*/ 	.short	0x0004
        /*0022*/ 	.short	0x001c
        /*0024*/ 	.byte	0x00, 0xf0, 0x11, 0x00


	//----- nvinfo : EIATTR_KPARAM_INFO
	.align		4
.L_11:
        /*0028*/ 	.byte	0x04, 0x17
        /*002a*/ 	.short	(.L_13 - .L_12)
.L_12:
        /*002c*/ 	.word	0x00000000
        /*0030*/ 	.short	0x0003
        /*0032*/ 	.short	0x0018
        /*0034*/ 	.byte	0x00, 0xf0, 0x11, 0x00


	//----- nvinfo : EIATTR_KPARAM_INFO
	.align		4
.L_13:
        /*0038*/ 	.byte	0x04, 0x17
        /*003a*/ 	.short	(.L_15 - .L_14)
.L_14:
        /*003c*/ 	.word	0x00000000
        /*0040*/ 	.short	0x0002
        /*0042*/ 	.short	0x0010
        /*0044*/ 	.byte	0x00, 0xf5, 0x21, 0x00


	//----- nvinfo : EIATTR_KPARAM_INFO
	.align		4
.L_15:
        /*0048*/ 	.byte	0x04, 0x17
        /*004a*/ 	.short	(.L_17 - .L_16)
.L_16:
        /*004c*/ 	.word	0x00000000
        /*0050*/ 	.short	0x0001
        /*0052*/ 	.short	0x0008
        /*0054*/ 	.byte	0x00, 0xf5, 0x21, 0x00


	//----- nvinfo : EIATTR_KPARAM_INFO
	.align		4
.L_17:
        /*0058*/ 	.byte	0x04, 0x17
        /*005a*/ 	.short	(.L_19 - .L_18)
.L_18:
        /*005c*/ 	.word	0x00000000
        /*0060*/ 	.short	0x0000
        /*0062*/ 	.short	0x0000
        /*0064*/ 	.byte	0x00, 0xf5, 0x21, 0x00


	//----- nvinfo : EIATTR_SPARSE_MMA_MASK
	.align		4
.L_19:
        /*0068*/ 	.byte	0x03, 0x50
        /*006a*/ 	.short	0x0000


	//----- nvinfo : EIATTR_MAXREG_COUNT
	.align		4
        /*006c*/ 	.byte	0x03, 0x1b
        /*006e*/ 	.short	0x00ff


	//----- nvinfo : EIATTR_MERCURY_ISA_VERSION
	.align		4
        /*0070*/ 	.byte	0x03, 0x5f
        /*0072*/ 	.short	0x0101


	//----- nvinfo : EIATTR_VRC_CTA_INIT_COUNT
	.align		4
        /*0074*/ 	.byte	0x02, 0x4a
	.zero		1
	.zero		1


	//----- nvinfo : EIATTR_EXIT_INSTR_OFFSETS
	.align		4
        /*0078*/ 	.byte	0x04, 0x1c
        /*007a*/ 	.short	(.L_21 - .L_20)


	//   ....[0]....
.L_20:
        /*007c*/ 	.word	0x00000010


	//----- nvinfo : EIATTR_CBANK_PARAM_SIZE
	.align		4
.L_21:
        /*0080*/ 	.byte	0x03, 0x19
        /*0082*/ 	.short	0x0024


	//----- nvinfo : EIATTR_PARAM_CBANK
	.align		4
        /*0084*/ 	.byte	0x04, 0x0a
        /*0086*/ 	.short	(.L_23 - .L_22)
	.align		4
.L_22:
        /*0088*/ 	.word	index@(.nv.constant0._Z8sgemm_v0PfS_S_iii)
        /*008c*/ 	.short	0x0380
        /*008e*/ 	.short	0x0024


	//----- nvinfo : EIATTR_SW_WAR
	.align		4
.L_23:
        /*0090*/ 	.byte	0x04, 0x36
        /*0092*/ 	.short	(.L_25 - .L_24)
.L_24:
        /*0094*/ 	.word	0x00000008
.L_25:


//--------------------- .nv.callgraph             --------------------------
	.section	.nv.callgraph,"",@"SHT_CUDA_CALLGRAPH"
	.align	4
	.sectionentsize	8
	.align		4
        /*0000*/ 	.word	0x00000000
	.align		4
        /*0004*/ 	.word	0xffffffff
	.align		4
        /*0008*/ 	.word	0x00000000
	.align		4
        /*000c*/ 	.word	0xfffffffe
	.align		4
        /*0010*/ 	.word	0x00000000
	.align		4
        /*0014*/ 	.word	0xfffffffd
	.align		4
        /*0018*/ 	.word	0x00000000
	.align		4
        /*001c*/ 	.word	0xfffffffc


//--------------------- .text._Z8sgemm_v0PfS_S_iii --------------------------
	.section	.text._Z8sgemm_v0PfS_S_iii,"ax",@progbits
	.align	128
        .global         _Z8sgemm_v0PfS_S_iii
        .type           _Z8sgemm_v0PfS_S_iii,@function
        .size           _Z8sgemm_v0PfS_S_iii,(.L_x_1 - _Z8sgemm_v0PfS_S_iii)
        .other          _Z8sgemm_v0PfS_S_iii,@"STO_CUDA_ENTRY STV_DEFAULT"
_Z8sgemm_v0PfS_S_iii:
.text._Z8sgemm_v0PfS_S_iii:
[----:B------:R-:W-:Y:S01]  /*0000*/  LDC R1, c[0x0][0x37c] ;  /* 0x0000df00ff017b82 */ /* 0x000fe20000000800 */
[----:B------:R-:W-:Y:S05]  /*0010*/  EXIT ;  /* 0x000000000000794d */ /* 0x000fea0003800000 */
.L_x_0:
[----:B------:R-:W-:-:S00]  /*0020*/  BRA `(.L_x_0) ;  /* 0xfffffffc00fc7947 */ /* 0x000fc0000383ffff */
[----:B------:R-:W-:-:S00]  /*0030*/  NOP ;  /* 0x0000000000007918 */ /* 0x000fc00000000000 */
        /* <DEDUP_REMOVED lines=12> */
.L_x_1:


//--------------------- .nv.shared.reserved.0     --------------------------
	.section	.nv.shared.reserved.0,"aw",@nobits
	.weak		__nv_reservedSMEM_offset_0_alias
	.size		__nv_reservedSMEM_offset_0_alias, 0, 64
	.other		__nv_reservedSMEM_offset_0_alias,@"STO_CUDA_RESERVED_SHARED STV_DEFAULT"
__nv_reservedSMEM_offset_0_alias:
	.zero		0
	.zero		64


//--------------------- .nv.constant0._Z8sgemm_v0PfS_S_iii --------------------------
	.section	.nv.constant0._Z8sgemm_v0PfS_S_iii,"a",@progbits
	.sectionflags	@""
	.align	4
.nv.constant0._Z8sgemm_v0PfS_S_iii:
	.zero		932


//--------------------- SYMBOLS --------------------------

	.type		.nv.reservedSmem.offset0,@object
	.size		.nv.reservedSmem.offset0,0x4
